//
// Generated by NVIDIA NVVM Compiler
//
// Compiler Build ID: CL-36424714
// Cuda compilation tools, release 13.0, V13.0.88
// Based on NVVM 20.0.0
//

.version 9.0
.target sm_100
.address_size 64

	// .globl	_Z17valid_convolutionPfiS_iiS_ii

.visible .entry _Z17valid_convolutionPfiS_iiS_ii(
	.param .u64 .ptr .align 1 _Z17valid_convolutionPfiS_iiS_ii_param_0,
	.param .u32 _Z17valid_convolutionPfiS_iiS_ii_param_1,
	.param .u64 .ptr .align 1 _Z17valid_convolutionPfiS_iiS_ii_param_2,
	.param .u32 _Z17valid_convolutionPfiS_iiS_ii_param_3,
	.param .u32 _Z17valid_convolutionPfiS_iiS_ii_param_4,
	.param .u64 .ptr .align 1 _Z17valid_convolutionPfiS_iiS_ii_param_5,
	.param .u32 _Z17valid_convolutionPfiS_iiS_ii_param_6,
	.param .u32 _Z17valid_convolutionPfiS_iiS_ii_param_7
)
{
	.reg .pred 	%p<13>;
	.reg .b32 	%r<49>;
	.reg .b32 	%f<68>;
	.reg .b64 	%rd<40>;

	ld.param.u64 	%rd9, [_Z17valid_convolutionPfiS_iiS_ii_param_0];
	ld.param.u32 	%r22, [_Z17valid_convolutionPfiS_iiS_ii_param_1];
	ld.param.u64 	%rd10, [_Z17valid_convolutionPfiS_iiS_ii_param_2];
	ld.param.u32 	%r23, [_Z17valid_convolutionPfiS_iiS_ii_param_3];
	ld.param.u64 	%rd8, [_Z17valid_convolutionPfiS_iiS_ii_param_5];
	ld.param.u32 	%r25, [_Z17valid_convolutionPfiS_iiS_ii_param_6];
	ld.param.u32 	%r24, [_Z17valid_convolutionPfiS_iiS_ii_param_7];
	cvta.to.global.u64 	%rd1, %rd10;
	cvta.to.global.u64 	%rd2, %rd9;
	mov.u32 	%r26, %tid.x;
	mov.u32 	%r27, %ctaid.x;
	mov.u32 	%r28, %ntid.x;
	mad.lo.s32 	%r1, %r27, %r28, %r26;
	mov.u32 	%r29, %tid.y;
	mov.u32 	%r30, %ctaid.y;
	mov.u32 	%r31, %ntid.y;
	mad.lo.s32 	%r2, %r30, %r31, %r29;
	setp.le.s32 	%p1, %r25, %r2;
	setp.le.s32 	%p2, %r24, %r1;
	or.pred  	%p3, %p1, %p2;
	@%p3 bra 	$L__BB0_15;
	cvta.to.global.u64 	%rd11, %rd8;
	mad.lo.s32 	%r32, %r24, %r2, %r1;
	mul.wide.s32 	%rd12, %r32, 4;
	add.s64 	%rd3, %rd11, %rd12;
	mov.b32 	%r33, 0;
	st.global.u32 	[%rd3], %r33;
	setp.lt.s32 	%p4, %r22, 1;
	@%p4 bra 	$L__BB0_15;
	and.b32  	%r3, %r22, 7;
	add.s32 	%r4, %r3, -1;
	and.b32  	%r5, %r22, 3;
	and.b32  	%r6, %r22, 2147483640;
	and.b32  	%r7, %r22, 1;
	neg.s32 	%r8, %r6;
	add.s64 	%rd4, %rd1, 16;
	mov.b32 	%r43, 0;
	mov.f32 	%f67, 0f00000000;
$L__BB0_3:
	setp.lt.u32 	%p5, %r22, 8;
	mul.lo.s32 	%r10, %r43, %r22;
	add.s32 	%r36, %r43, %r2;
	mad.lo.s32 	%r11, %r36, %r23, %r1;
	mov.b32 	%r47, 0;
	@%p5 bra 	$L__BB0_6;
	mul.wide.u32 	%rd13, %r10, 4;
	add.s64 	%rd14, %rd2, %rd13;
	add.s64 	%rd39, %rd14, 16;
	mov.u32 	%r44, %r11;
	mov.u32 	%r45, %r8;
$L__BB0_5:
	.pragma "nounroll";
	mul.wide.s32 	%rd15, %r44, 4;
	add.s64 	%rd16, %rd4, %rd15;
	ld.global.f32 	%f16, [%rd39+-16];
	ld.global.f32 	%f17, [%rd16+-16];
	fma.rn.f32 	%f18, %f16, %f17, %f67;
	st.global.f32 	[%rd3], %f18;
	ld.global.f32 	%f19, [%rd39+-12];
	ld.global.f32 	%f20, [%rd16+-12];
	fma.rn.f32 	%f21, %f19, %f20, %f18;
	st.global.f32 	[%rd3], %f21;
	ld.global.f32 	%f22, [%rd39+-8];
	ld.global.f32 	%f23, [%rd16+-8];
	fma.rn.f32 	%f24, %f22, %f23, %f21;
	st.global.f32 	[%rd3], %f24;
	ld.global.f32 	%f25, [%rd39+-4];
	ld.global.f32 	%f26, [%rd16+-4];
	fma.rn.f32 	%f27, %f25, %f26, %f24;
	st.global.f32 	[%rd3], %f27;
	ld.global.f32 	%f28, [%rd39];
	ld.global.f32 	%f29, [%rd16];
	fma.rn.f32 	%f30, %f28, %f29, %f27;
	st.global.f32 	[%rd3], %f30;
	ld.global.f32 	%f31, [%rd39+4];
	ld.global.f32 	%f32, [%rd16+4];
	fma.rn.f32 	%f33, %f31, %f32, %f30;
	st.global.f32 	[%rd3], %f33;
	ld.global.f32 	%f34, [%rd39+8];
	ld.global.f32 	%f35, [%rd16+8];
	fma.rn.f32 	%f36, %f34, %f35, %f33;
	st.global.f32 	[%rd3], %f36;
	ld.global.f32 	%f37, [%rd39+12];
	ld.global.f32 	%f38, [%rd16+12];
	fma.rn.f32 	%f67, %f37, %f38, %f36;
	st.global.f32 	[%rd3], %f67;
	add.s32 	%r45, %r45, 8;
	add.s32 	%r44, %r44, 8;
	add.s64 	%rd39, %rd39, 32;
	setp.ne.s32 	%p6, %r45, 0;
	mov.u32 	%r47, %r6;
	@%p6 bra 	$L__BB0_5;
$L__BB0_6:
	setp.eq.s32 	%p7, %r3, 0;
	@%p7 bra 	$L__BB0_14;
	setp.lt.u32 	%p8, %r4, 3;
	@%p8 bra 	$L__BB0_9;
	add.s32 	%r37, %r47, %r10;
	mul.wide.u32 	%rd17, %r37, 4;
	add.s64 	%rd18, %rd2, %rd17;
	ld.global.f32 	%f40, [%rd18];
	add.s32 	%r38, %r11, %r47;
	mul.wide.s32 	%rd19, %r38, 4;
	add.s64 	%rd20, %rd1, %rd19;
	ld.global.f32 	%f41, [%rd20];
	fma.rn.f32 	%f42, %f40, %f41, %f67;
	st.global.f32 	[%rd3], %f42;
	cvt.u64.u32 	%rd21, %r10;
	cvt.u64.u32 	%rd22, %r47;
	add.s64 	%rd23, %rd22, %rd21;
	shl.b64 	%rd24, %rd23, 2;
	add.s64 	%rd25, %rd2, %rd24;
	ld.global.f32 	%f43, [%rd25+4];
	ld.global.f32 	%f44, [%rd20+4];
	fma.rn.f32 	%f45, %f43, %f44, %f42;
	st.global.f32 	[%rd3], %f45;
	ld.global.f32 	%f46, [%rd25+8];
	ld.global.f32 	%f47, [%rd20+8];
	fma.rn.f32 	%f48, %f46, %f47, %f45;
	st.global.f32 	[%rd3], %f48;
	ld.global.f32 	%f49, [%rd25+12];
	ld.global.f32 	%f50, [%rd20+12];
	fma.rn.f32 	%f67, %f49, %f50, %f48;
	st.global.f32 	[%rd3], %f67;
	add.s32 	%r47, %r47, 4;
$L__BB0_9:
	setp.eq.s32 	%p9, %r5, 0;
	@%p9 bra 	$L__BB0_14;
	setp.eq.s32 	%p10, %r5, 1;
	@%p10 bra 	$L__BB0_12;
	add.s32 	%r39, %r47, %r10;
	mul.wide.u32 	%rd26, %r39, 4;
	add.s64 	%rd27, %rd2, %rd26;
	ld.global.f32 	%f52, [%rd27];
	add.s32 	%r40, %r11, %r47;
	mul.wide.s32 	%rd28, %r40, 4;
	add.s64 	%rd29, %rd1, %rd28;
	ld.global.f32 	%f53, [%rd29];
	fma.rn.f32 	%f54, %f52, %f53, %f67;
	st.global.f32 	[%rd3], %f54;
	cvt.u64.u32 	%rd30, %r10;
	cvt.u64.u32 	%rd31, %r47;
	add.s64 	%rd32, %rd31, %rd30;
	shl.b64 	%rd33, %rd32, 2;
	add.s64 	%rd34, %rd2, %rd33;
	ld.global.f32 	%f55, [%rd34+4];
	ld.global.f32 	%f56, [%rd29+4];
	fma.rn.f32 	%f67, %f55, %f56, %f54;
	st.global.f32 	[%rd3], %f67;
	add.s32 	%r47, %r47, 2;
$L__BB0_12:
	setp.eq.s32 	%p11, %r7, 0;
	@%p11 bra 	$L__BB0_14;
	add.s32 	%r41, %r47, %r10;
	mul.wide.u32 	%rd35, %r41, 4;
	add.s64 	%rd36, %rd2, %rd35;
	ld.global.f32 	%f57, [%rd36];
	add.s32 	%r42, %r11, %r47;
	mul.wide.s32 	%rd37, %r42, 4;
	add.s64 	%rd38, %rd1, %rd37;
	ld.global.f32 	%f58, [%rd38];
	fma.rn.f32 	%f67, %f57, %f58, %f67;
	st.global.f32 	[%rd3], %f67;
$L__BB0_14:
	add.s32 	%r43, %r43, 1;
	setp.ne.s32 	%p12, %r43, %r22;
	@%p12 bra 	$L__BB0_3;
$L__BB0_15:
	ret;

}


// ===== COMPILED SASS (sm_100) =====

	.target	sm_100

	.elftype	@"ET_EXEC"


//--------------------- .note.nv.tkinfo           --------------------------
	.section	.note.nv.tkinfo,"",@"SHT_NOTE"
	.sectionflags	@"SHF_NOTE_NV_TKINFO"
	.tkinfo
        /*0018*/ 	.word	0x00000002
        /*0030*/ 	.string	""
        /*0030*/ 	.string	"ptxas"
        /*0030*/ 	.string	"Cuda compilation tools, release 13.0, V13.0.88"
        /*0030*/ 	.string	"Build cuda_13.0.r13.0/compiler.36424714_0"
        /*0030*/ 	.string	"-arch sm_100 -m 64 "



//--------------------- .note.nv.cuinfo           --------------------------
	.section	.note.nv.cuinfo,"",@"SHT_NOTE"
	.sectionflags	@"SHF_NOTE_NV_CUINFO"
        /*0018*/ 	.short	0x0002
        /*001a*/ 	.short	0x0064
        /*001c*/ 	.short	0x0082
	.zero		2


//--------------------- .nv.info                  --------------------------
	.section	.nv.info,"",@"SHT_CUDA_INFO"
	.align	4


	//----- nvinfo : EIATTR_REGCOUNT
	.align		4
        /*0000*/ 	.byte	0x04, 0x2f
        /*0002*/ 	.short	(.L_1 - .L_0)
	.align		4
.L_0:
        /*0004*/ 	.word	index@(_Z17valid_convolutionPfiS_iiS_ii)
        /*0008*/ 	.word	0x00000017


	//----- nvinfo : EIATTR_FRAME_SIZE
	.align		4
.L_1:
        /*000c*/ 	.byte	0x04, 0x11
        /*000e*/ 	.short	(.L_3 - .L_2)
	.align		4
.L_2:
        /*0010*/ 	.word	index@(_Z17valid_convolutionPfiS_iiS_ii)
        /*0014*/ 	.word	0x00000000


	//----- nvinfo : EIATTR_MIN_STACK_SIZE
	.align		4
.L_3:
        /*0018*/ 	.byte	0x04, 0x12
        /*001a*/ 	.short	(.L_5 - .L_4)
	.align		4
.L_4:
        /*001c*/ 	.word	index@(_Z17valid_convolutionPfiS_iiS_ii)
        /*0020*/ 	.word	0x00000000
.L_5:


//--------------------- .nv.compat                --------------------------
	.section	.nv.compat,"",@"SHT_CUDA_COMPAT_INFO"
	.align	4
        /*0000*/ 	.byte	0x02, 0x09, 0x00, 0x00, 0x02, 0x02, 0x01, 0x00, 0x02, 0x05, 0x05, 0x00, 0x03, 0x07, 0x01, 0x01
        /*0010*/ 	.byte	0x02, 0x03, 0x00, 0x00, 0x02, 0x06, 0x01, 0x00, 0x04, 0x0b, 0x08, 0x00, 0x09, 0x00, 0x00, 0x00
        /*0020*/ 	.byte	0x00, 0x00, 0x00, 0x00


//--------------------- .nv.info._Z17valid_convolutionPfiS_iiS_ii --------------------------
	.section	.nv.info._Z17valid_convolutionPfiS_iiS_ii,"",@"SHT_CUDA_INFO"
	.sectionflags	@""
	.align	4


	//----- nvinfo : EIATTR_CUDA_API_VERSION
	.align		4
        /*0000*/ 	.byte	0x04, 0x37
        /*0002*/ 	.short	(.L_7 - .L_6)
.L_6:
        /*0004*/ 	.word	0x00000082


	//----- nvinfo : EIATTR_KPARAM_INFO
	.align		4
.L_7:
        /*0008*/ 	.byte	0x04, 0x17
        /*000a*/ 	.short	(.L_9 - .L_8)
.L_8:
        /*000c*/ 	.word	0x00000000
        /*0010*/ 	.short	0x0007
        /*0012*/ 	.short	0x002c
        /*0014*/ 	.byte	0x00, 0xf0, 0x11, 0x00


	//----- nvinfo : EIATTR_KPARAM_INFO
	.align		4
.L_9:
        /*0018*/ 	.byte	0x04, 0x17
        /*001a*/ 	.short	(.L_11 - .L_10)
.L_10:
        /*001c*/ 	.word	0x00000000
        /*0020*/ 	.short	0x0006
        /*0022*/ 	.short	0x0028
        /*0024*/ 	.byte	0x00, 0xf0, 0x11, 0x00


	//----- nvinfo : EIATTR_KPARAM_INFO
	.align		4
.L_11:
        /*0028*/ 	.byte	0x04, 0x17
        /*002a*/ 	.short	(.L_13 - .L_12)
.L_12:
        /*002c*/ 	.word	0x00000000
        /*0030*/ 	.short	0x0005
        /*0032*/ 	.short	0x0020
        /*0034*/ 	.byte	0x00, 0xf5, 0x21, 0x00


	//----- nvinfo : EIATTR_KPARAM_INFO
	.align		4
.L_13:
        /*0038*/ 	.byte	0x04, 0x17
        /*003a*/ 	.short	(.L_15 - .L_14)
.L_14:
        /*003c*/ 	.word	0x00000000
        /*0040*/ 	.short	0x0004
        /*0042*/ 	.short	0x001c
        /*0044*/ 	.byte	0x00, 0xf0, 0x11, 0x00


	//----- nvinfo : EIATTR_KPARAM_INFO
	.align		4
.L_15:
        /*0048*/ 	.byte	0x04, 0x17
        /*004a*/ 	.short	(.L_17 - .L_16)
.L_16:
        /*004c*/ 	.word	0x00000000
        /*0050*/ 	.short	0x0003
        /*0052*/ 	.short	0x0018
        /*0054*/ 	.byte	0x00, 0xf0, 0x11, 0x00


	//----- nvinfo : EIATTR_KPARAM_INFO
	.align		4
.L_17:
        /*0058*/ 	.byte	0x04, 0x17
        /*005a*/ 	.short	(.L_19 - .L_18)
.L_18:
        /*005c*/ 	.word	0x00000000
        /*0060*/ 	.short	0x0002
        /*0062*/ 	.short	0x0010
        /*0064*/ 	.byte	0x00, 0xf5, 0x21, 0x00


	//----- nvinfo : EIATTR_KPARAM_INFO
	.align		4
.L_19:
        /*0068*/ 	.byte	0x04, 0x17
        /*006a*/ 	.short	(.L_21 - .L_20)
.L_20:
        /*006c*/ 	.word	0x00000000
        /*0070*/ 	.short	0x0001
        /*0072*/ 	.short	0x0008
        /*0074*/ 	.byte	0x00, 0xf0, 0x11, 0x00


	//----- nvinfo : EIATTR_KPARAM_INFO
	.align		4
.L_21:
        /*0078*/ 	.byte	0x04, 0x17
        /*007a*/ 	.short	(.L_23 - .L_22)
.L_22:
        /*007c*/ 	.word	0x00000000
        /*0080*/ 	.short	0x0000
        /*0082*/ 	.short	0x0000
        /*0084*/ 	.byte	0x00, 0xf5, 0x21, 0x00


	//----- nvinfo : EIATTR_SPARSE_MMA_MASK
	.align		4
.L_23:
        /*0088*/ 	.byte	0x03, 0x50
        /*008a*/ 	.short	0x0000


	//----- nvinfo : EIATTR_MAXREG_COUNT
	.align		4
        /*008c*/ 	.byte	0x03, 0x1b
        /*008e*/ 	.short	0x00ff


	//----- nvinfo : EIATTR_MERCURY_ISA_VERSION
	.align		4
        /*0090*/ 	.byte	0x03, 0x5f
        /*0092*/ 	.short	0x0101


	//----- nvinfo : EIATTR_VRC_CTA_INIT_COUNT
	.align		4
        /*0094*/ 	.byte	0x02, 0x4a
	.zero		1
	.zero		1


	//----- nvinfo : EIATTR_EXIT_INSTR_OFFSETS
	.align		4
        /*0098*/ 	.byte	0x04, 0x1c
        /*009a*/ 	.short	(.L_25 - .L_24)


	//   ....[0]....
.L_24:
        /*009c*/ 	.word	0x000000c0


	//   ....[1]....
        /*00a0*/ 	.word	0x00000140


	//   ....[2]....
        /*00a4*/ 	.word	0x00000a20


	//----- nvinfo : EIATTR_CBANK_PARAM_SIZE
	.align		4
.L_25:
        /*00a8*/ 	.byte	0x03, 0x19
        /*00aa*/ 	.short	0x0030


	//----- nvinfo : EIATTR_PARAM_CBANK
	.align		4
        /*00ac*/ 	.byte	0x04, 0x0a
        /*00ae*/ 	.short	(.L_27 - .L_26)
	.align		4
.L_26:
        /*00b0*/ 	.word	index@(.nv.constant0._Z17valid_convolutionPfiS_iiS_ii)
        /*00b4*/ 	.short	0x0380
        /*00b6*/ 	.short	0x0030


	//----- nvinfo : EIATTR_SW_WAR
	.align		4
.L_27:
        /*00b8*/ 	.byte	0x04, 0x36
        /*00ba*/ 	.short	(.L_29 - .L_28)
.L_28:
        /*00bc*/ 	.word	0x00000008
.L_29:


//--------------------- .nv.callgraph             --------------------------
	.section	.nv.callgraph,"",@"SHT_CUDA_CALLGRAPH"
	.align	4
	.sectionentsize	8
	.align		4
        /*0000*/ 	.word	0x00000000
	.align		4
        /*0004*/ 	.word	0xffffffff
	.align		4
        /*0008*/ 	.word	0x00000000
	.align		4
        /*000c*/ 	.word	0xfffffffe
	.align		4
        /*0010*/ 	.word	0x00000000
	.align		4
        /*0014*/ 	.word	0xfffffffd
	.align		4
        /*0018*/ 	.word	0x00000000
	.align		4
        /*001c*/ 	.word	0xfffffffc


//--------------------- .text._Z17valid_convolutionPfiS_iiS_ii --------------------------
	.section	.text._Z17valid_convolutionPfiS_iiS_ii,"ax",@progbits
	.align	128
        .global         _Z17valid_convolutionPfiS_iiS_ii
        .type           _Z17valid_convolutionPfiS_iiS_ii,@function
        .size           _Z17valid_convolutionPfiS_iiS_ii,(.L_x_7 - _Z17valid_convolutionPfiS_iiS_ii)
        .other          _Z17valid_convolutionPfiS_iiS_ii,@"STO_CUDA_ENTRY STV_DEFAULT"
_Z17valid_convolutionPfiS_iiS_ii:
.text._Z17valid_convolutionPfiS_iiS_ii:
[----:B------:R-:W-:Y:S01]  /*0000*/  LDC R1, c[0x0][0x37c] ;  /* 0x0000df00ff017b82 */ /* 0x000fe20000000800 */
[----:B------:R-:W0:Y:S07]  /*0010*/  S2R R0, SR_TID.X ;  /* 0x0000000000007919 */ /* 0x000e2e0000002100 */
[----:B------:R-:W0:Y:S01]  /*0020*/  S2UR UR4, SR_CTAID.X ;  /* 0x00000000000479c3 */ /* 0x000e220000002500 */
[----:B------:R-:W1:Y:S01]  /*0030*/  LDCU.64 UR6, c[0x0][0x3a8] ;  /* 0x00007500ff0677ac */ /* 0x000e620008000a00 */
[----:B------:R-:W2:Y:S06]  /*0040*/  S2R R5, SR_TID.Y ;  /* 0x0000000000057919 */ /* 0x000eac0000002200 */
[----:B------:R-:W0:Y:S08]  /*0050*/  LDC R3, c[0x0][0x360] ;  /* 0x0000d800ff037b82 */ /* 0x000e300000000800 */
[----:B------:R-:W2:Y:S08]  /*0060*/  S2UR UR5, SR_CTAID.Y ;  /* 0x00000000000579c3 */ /* 0x000eb00000002600 */
[----:B------:R-:W2:Y:S01]  /*0070*/  LDC R2, c[0x0][0x364] ;  /* 0x0000d900ff027b82 */ /* 0x000ea20000000800 */
[----:B0-----:R-:W-:-:S05]  /*0080*/  IMAD R0, R3, UR4, R0 ;  /* 0x0000000403007c24 */ /* 0x001fca000f8e0200 */
[----:B-1----:R-:W-:Y:S01]  /*0090*/  ISETP.GE.AND P0, PT, R0, UR7, PT ;  /* 0x0000000700007c0c */ /* 0x002fe2000bf06270 */
[----:B--2---:R-:W-:-:S05]  /*00a0*/  IMAD R5, R2, UR5, R5 ;  /* 0x0000000502057c24 */ /* 0x004fca000f8e0205 */
[----:B------:R-:W-:-:S13]  /*00b0*/  ISETP.GE.OR P0, PT, R5, UR6, P0 ;  /* 0x0000000605007c0c */ /* 0x000fda0008706670 */
[----:B------:R-:W-:Y:S05]  /*00c0*/  @P0 EXIT ;  /* 0x000000000000094d */ /* 0x000fea0003800000 */
[----:B------:R-:W0:Y:S01]  /*00d0*/  LDC R6, c[0x0][0x388] ;  /* 0x0000e200ff067b82 */ /* 0x000e220000000800 */
[----:B------:R-:W1:Y:S01]  /*00e0*/  LDCU.64 UR10, c[0x0][0x358] ;  /* 0x00006b00ff0a77ac */ /* 0x000e620008000a00 */
[----:B------:R-:W-:-:S06]  /*00f0*/  IMAD R7, R5, UR7, R0 ;  /* 0x0000000705077c24 */ /* 0x000fcc000f8e0200 */
[----:B------:R-:W2:Y:S01]  /*0100*/  LDC.64 R2, c[0x0][0x3a0] ;  /* 0x0000e800ff027b82 */ /* 0x000ea20000000a00 */
[----:B0-----:R-:W-:Y:S01]  /*0110*/  ISETP.GE.AND P0, PT, R6, 0x1, PT ;  /* 0x000000010600780c */ /* 0x001fe20003f06270 */
[----:B--2---:R-:W-:-:S05]  /*0120*/  IMAD.WIDE R2, R7, 0x4, R2 ;  /* 0x0000000407027825 */ /* 0x004fca00078e0202 */
[----:B-1----:R0:W-:Y:S07]  /*0130*/  STG.E desc[UR10][R2.64], RZ ;  /* 0x000000ff02007986 */ /* 0x0021ee000c10190a */
[----:B------:R-:W-:Y:S05]  /*0140*/  @!P0 EXIT ;  /* 0x000000000000894d */ /* 0x000fea0003800000 */
[----:B------:R-:W1:Y:S01]  /*0150*/  LDCU.64 UR6, c[0x0][0x390] ;  /* 0x00007200ff0677ac */ /* 0x000e620008000a00 */
[----:B------:R-:W-:Y:S01]  /*0160*/  LOP3.LUT R16, R6, 0x7, RZ, 0xc0, !PT ;  /* 0x0000000706107812 */ /* 0x000fe200078ec0ff */
[----:B------:R-:W-:Y:S01]  /*0170*/  HFMA2 R9, -RZ, RZ, 0, 0 ;  /* 0x00000000ff097431 */ /* 0x000fe200000001ff */
[----:B------:R-:W-:Y:S02]  /*0180*/  UMOV UR4, URZ ;  /* 0x000000ff00047c82 */ /* 0x000fe40008000000 */
[----:B------:R-:W-:-:S04]  /*0190*/  IADD3 R4, PT, PT, R16, -0x1, RZ ;  /* 0xffffffff10047810 */ /* 0x000fc80007ffe0ff */
[----:B------:R-:W-:Y:S02]  /*01a0*/  ISETP.GE.U32.AND P0, PT, R4, 0x3, PT ;  /* 0x000000030400780c */ /* 0x000fe40003f06070 */
[C---:B------:R-:W-:Y:S02]  /*01b0*/  LOP3.LUT R4, R6.reuse, 0x7ffffff8, RZ, 0xc0, !PT ;  /* 0x7ffffff806047812 */ /* 0x040fe400078ec0ff */
[----:B------:R-:W-:-:S03]  /*01c0*/  LOP3.LUT R6, R6, 0x3, RZ, 0xc0, !PT ;  /* 0x0000000306067812 */ /* 0x000fc600078ec0ff */
[----:B------:R-:W-:Y:S01]  /*01d0*/  IMAD.MOV R7, RZ, RZ, -R4 ;  /* 0x000000ffff077224 */ /* 0x000fe200078e0a04 */
[----:B-1----:R-:W-:-:S04]  /*01e0*/  UIADD3 UR5, UP0, UPT, UR6, 0x10, URZ ;  /* 0x0000001006057890 */ /* 0x002fc8000ff1e0ff */
[----:B------:R-:W-:-:S12]  /*01f0*/  UIADD3.X UR8, UPT, UPT, URZ, UR7, URZ, UP0, !UPT ;  /* 0x00000007ff087290 */ /* 0x000fd800087fe4ff */
.L_x_5:
[----:B-1----:R-:W1:Y:S01]  /*0200*/  LDCU UR13, c[0x0][0x388] ;  /* 0x00007100ff0d77ac */ /* 0x002e620008000800 */
[----:B------:R-:W-:Y:S01]  /*0210*/  IADD3 R13, PT, PT, R5, UR4, RZ ;  /* 0x00000004050d7c10 */ /* 0x000fe2000fffe0ff */
[----:B------:R-:W-:Y:S01]  /*0220*/  IMAD.MOV.U32 R11, RZ, RZ, RZ ;  /* 0x000000ffff0b7224 */ /* 0x000fe200078e00ff */
[----:B--2---:R-:W2:Y:S01]  /*0230*/  LDCU UR6, c[0x0][0x398] ;  /* 0x00007300ff0677ac */ /* 0x004ea20008000800 */
[----:B-1----:R-:W-:Y:S02]  /*0240*/  UISETP.GE.U32.AND UP1, UPT, UR13, 0x8, UPT ;  /* 0x000000080d00788c */ /* 0x002fe4000bf26070 */
[----:B------:R-:W-:Y:S02]  /*0250*/  UIMAD UR12, UR4, UR13, URZ ;  /* 0x0000000d040c72a4 */ /* 0x000fe4000f8e02ff */
[----:B------:R-:W-:Y:S01]  /*0260*/  UIADD3 UR4, UPT, UPT, UR4, 0x1, URZ ;  /* 0x0000000104047890 */ /* 0x000fe2000fffe0ff */
[----:B--2---:R-:W-:-:S03]  /*0270*/  IMAD R8, R13, UR6, R0 ;  /* 0x000000060d087c24 */ /* 0x004fc6000f8e0200 */
[----:B------:R-:W-:Y:S01]  /*0280*/  UISETP.NE.AND UP0, UPT, UR4, UR13, UPT ;  /* 0x0000000d0400728c */ /* 0x000fe2000bf05270 */
[----:B---34-:R-:W-:Y:S10]  /*0290*/  BRA.U !UP1, `(.L_x_0) ;  /* 0x0000000109d07547 */ /* 0x018ff4000b800000 */
[----:B------:R-:W1:Y:S01]  /*02a0*/  LDCU.64 UR6, c[0x0][0x380] ;  /* 0x00007000ff0677ac */ /* 0x000e620008000a00 */
[----:B------:R-:W-:Y:S01]  /*02b0*/  MOV R15, R8 ;  /* 0x00000008000f7202 */ /* 0x000fe20000000f00 */
[----:B------:R-:W-:Y:S01]  /*02c0*/  IMAD.MOV.U32 R14, RZ, RZ, R7 ;  /* 0x000000ffff0e7224 */ /* 0x000fe200078e0007 */
[----:B-1----:R-:W-:-:S04]  /*02d0*/  UIMAD.WIDE.U32 UR6, UR12, 0x4, UR6 ;  /* 0x000000040c0678a5 */ /* 0x002fc8000f8e0006 */
[----:B------:R-:W-:-:S04]  /*02e0*/  UIADD3 UR9, UP1, UPT, UR6, 0x10, URZ ;  /* 0x0000001006097890 */ /* 0x000fc8000ff3e0ff */
[----:B------:R-:W-:Y:S02]  /*02f0*/  UIADD3.X UR6, UPT, UPT, URZ, UR7, URZ, UP1, !UPT ;  /* 0x00000007ff067290 */ /* 0x000fe40008ffe4ff */
[----:B------:R-:W-:-:S04]  /*0300*/  MOV R18, UR9 ;  /* 0x0000000900127c02 */ /* 0x000fc80008000f00 */
[----:B------:R-:W-:-:S07]  /*0310*/  MOV R19, UR6 ;  /* 0x0000000600137c02 */ /* 0x000fce0008000f00 */
.L_x_1:
[----:B------:R-:W-:Y:S01]  /*0320*/  MOV R13, UR8 ;  /* 0x00000008000d7c02 */ /* 0x000fe20008000f00 */
[----:B------:R-:W-:Y:S01]  /*0330*/  IMAD.U32 R12, RZ, RZ, UR5 ;  /* 0x00000005ff0c7e24 */ /* 0x000fe2000f8e00ff */
[----:B------:R-:W-:Y:S01]  /*0340*/  MOV R10, R18 ;  /* 0x00000012000a7202 */ /* 0x000fe20000000f00 */
[----:B------:R-:W-:Y:S02]  /*0350*/  IMAD.MOV.U32 R11, RZ, RZ, R19 ;  /* 0x000000ffff0b7224 */ /* 0x000fe400078e0013 */
[----:B------:R-:W-:-:S03]  /*0360*/  IMAD.WIDE R12, R15, 0x4, R12 ;  /* 0x000000040f0c7825 */ /* 0x000fc600078e020c */
[----:B------:R-:W2:Y:S04]  /*0370*/  LDG.E R18, desc[UR10][R10.64+-0x10] ;  /* 0xfffff00a0a127981 */ /* 0x000ea8000c1e1900 */
[----:B-1----:R-:W2:Y:S02]  /*0380*/  LDG.E R17, desc[UR10][R12.64+-0x10] ;  /* 0xfffff00a0c117981 */ /* 0x002ea4000c1e1900 */
[----:B--2---:R-:W-:-:S05]  /*0390*/  FFMA R17, R18, R17, R9 ;  /* 0x0000001112117223 */ /* 0x004fca0000000009 */
[----:B------:R1:W-:Y:S04]  /*03a0*/  STG.E desc[UR10][R2.64], R17 ;  /* 0x0000001102007986 */ /* 0x0003e8000c10190a */
[----:B------:R-:W2:Y:S04]  /*03b0*/  LDG.E R18, desc[UR10][R10.64+-0xc] ;  /* 0xfffff40a0a127981 */ /* 0x000ea8000c1e1900 */
[----:B------:R-:W2:Y:S02]  /*03c0*/  LDG.E R9, desc[UR10][R12.64+-0xc] ;  /* 0xfffff40a0c097981 */ /* 0x000ea4000c1e1900 */
[----:B--2---:R-:W-:-:S05]  /*03d0*/  FFMA R9, R18, R9, R17 ;  /* 0x0000000912097223 */ /* 0x004fca0000000011 */
[----:B------:R2:W-:Y:S04]  /*03e0*/  STG.E desc[UR10][R2.64], R9 ;  /* 0x0000000902007986 */ /* 0x0005e8000c10190a */
[----:B------:R-:W3:Y:S04]  /*03f0*/  LDG.E R18, desc[UR10][R10.64+-0x8] ;  /* 0xfffff80a0a127981 */ /* 0x000ee8000c1e1900 */
[----:B------:R-:W3:Y:S02]  /*0400*/  LDG.E R19, desc[UR10][R12.64+-0x8] ;  /* 0xfffff80a0c137981 */ /* 0x000ee4000c1e1900 */
[----:B---3--:R-:W-:-:S05]  /*0410*/  FFMA R19, R18, R19, R9 ;  /* 0x0000001312137223 */ /* 0x008fca0000000009 */
[----:B------:R3:W-:Y:S04]  /*0420*/  STG.E desc[UR10][R2.64], R19 ;  /* 0x0000001302007986 */ /* 0x0007e8000c10190a */
[----:B------:R-:W1:Y:S04]  /*0430*/  LDG.E R18, desc[UR10][R10.64+-0x4] ;  /* 0xfffffc0a0a127981 */ /* 0x000e68000c1e1900 */
[----:B------:R-:W1:Y:S02]  /*0440*/  LDG.E R20, desc[UR10][R12.64+-0x4] ;  /* 0xfffffc0a0c147981 */ /* 0x000e64000c1e1900 */
[----:B-1----:R-:W-:-:S05]  /*0450*/  FFMA R17, R18, R20, R19 ;  /* 0x0000001412117223 */ /* 0x002fca0000000013 */
        /* <DEDUP_REMOVED lines=10> */
[----:B------:R-:W1:Y:S01]  /*0500*/  LDG.E R20, desc[UR10][R12.64+0x8] ;  /* 0x0000080a0c147981 */ /* 0x000e62000c1e1900 */
[----:B------:R-:W-:Y:S01]  /*0510*/  IADD3 R14, PT, PT, R14, 0x8, RZ ;  /* 0x000000080e0e7810 */ /* 0x000fe20007ffe0ff */
[----:B-1----:R-:W-:-:S05]  /*0520*/  FFMA R17, R18, R20, R19 ;  /* 0x0000001412117223 */ /* 0x002fca0000000013 */
[----:B------:R1:W-:Y:S04]  /*0530*/  STG.E desc[UR10][R2.64], R17 ;  /* 0x0000001102007986 */ /* 0x0003e8000c10190a */
[----:B------:R-:W2:Y:S04]  /*0540*/  LDG.E R20, desc[UR10][R12.64+0xc] ;  /* 0x00000c0a0c147981 */ /* 0x000ea8000c1e1900 */
[----:B------:R-:W2:Y:S01]  /*0550*/  LDG.E R18, desc[UR10][R10.64+0xc] ;  /* 0x00000c0a0a127981 */ /* 0x000ea2000c1e1900 */
[----:B------:R-:W-:Y:S01]  /*0560*/  ISETP.NE.AND P1, PT, R14, RZ, PT ;  /* 0x000000ff0e00720c */ /* 0x000fe20003f25270 */
[----:B------:R-:W-:-:S02]  /*0570*/  VIADD R15, R15, 0x8 ;  /* 0x000000080f0f7836 */ /* 0x000fc40000000000 */
[----:B--2---:R-:W-:Y:S01]  /*0580*/  FFMA R9, R18, R20, R17 ;  /* 0x0000001412097223 */ /* 0x004fe20000000011 */
[----:B------:R-:W-:-:S04]  /*0590*/  IADD3 R18, P2, PT, R10, 0x20, RZ ;  /* 0x000000200a127810 */ /* 0x000fc80007f5e0ff */
[----:B------:R1:W-:Y:S01]  /*05a0*/  STG.E desc[UR10][R2.64], R9 ;  /* 0x0000000902007986 */ /* 0x0003e2000c10190a */
[----:B---3--:R-:W-:-:S04]  /*05b0*/  IADD3.X R19, PT, PT, RZ, R11, RZ, P2, !PT ;  /* 0x0000000bff137210 */ /* 0x008fc800017fe4ff */
[----:B------:R-:W-:Y:S05]  /*05c0*/  @P1 BRA `(.L_x_1) ;  /* 0xfffffffc00541947 */ /* 0x000fea000383ffff */
[----:B------:R-:W-:-:S07]  /*05d0*/  MOV R11, R4 ;  /* 0x00000004000b7202 */ /* 0x000fce0000000f00 */
.L_x_0:
[----:B------:R-:W-:-:S13]  /*05e0*/  ISETP.NE.AND P1, PT, R16, RZ, PT ;  /* 0x000000ff1000720c */ /* 0x000fda0003f25270 */
[----:B------:R-:W-:Y:S05]  /*05f0*/  @!P1 BRA `(.L_x_2) ;  /* 0x0000000400049947 */ /* 0x000fea0003800000 */
[----:B------:R-:W-:Y:S01]  /*0600*/  ISETP.NE.AND P1, PT, R6, RZ, PT ;  /* 0x000000ff0600720c */ /* 0x000fe20003f25270 */
[----:B------:R-:W-:-:S12]  /*0610*/  @!P0 BRA `(.L_x_3) ;  /* 0x0000000000708947 */ /* 0x000fd80003800000 */
[----:B------:R-:W2:Y:S01]  /*0620*/  LDC.64 R18, c[0x0][0x380] ;  /* 0x0000e000ff127b82 */ /* 0x000ea20000000a00 */
[----:B------:R-:W-:Y:S01]  /*0630*/  IADD3 R15, PT, PT, R11, UR12, RZ ;  /* 0x0000000c0b0f7c10 */ /* 0x000fe2000fffe0ff */
[----:B-1----:R-:W-:-:S06]  /*0640*/  IMAD.IADD R17, R8, 0x1, R11 ;  /* 0x0000000108117824 */ /* 0x002fcc00078e020b */
[----:B------:R-:W1:Y:S01]  /*0650*/  LDC.64 R12, c[0x0][0x390] ;  /* 0x0000e400ff0c7b82 */ /* 0x000e620000000a00 */
[----:B--2---:R-:W-:-:S07]  /*0660*/  IMAD.WIDE.U32 R18, R15, 0x4, R18 ;  /* 0x000000040f127825 */ /* 0x004fce00078e0012 */
[----:B------:R-:W2:Y:S01]  /*0670*/  LDC.64 R14, c[0x0][0x380] ;  /* 0x0000e000ff0e7b82 */ /* 0x000ea20000000a00 */
[----:B------:R-:W3:Y:S01]  /*0680*/  LDG.E R18, desc[UR10][R18.64] ;  /* 0x0000000a12127981 */ /* 0x000ee2000c1e1900 */
[----:B-1----:R-:W-:-:S05]  /*0690*/  IMAD.WIDE R12, R17, 0x4, R12 ;  /* 0x00000004110c7825 */ /* 0x002fca00078e020c */
[----:B------:R-:W3:Y:S01]  /*06a0*/  LDG.E R10, desc[UR10][R12.64] ;  /* 0x0000000a0c0a7981 */ /* 0x000ee2000c1e1900 */
[----:B------:R-:W-:-:S04]  /*06b0*/  IADD3 R17, P2, PT, R11, UR12, RZ ;  /* 0x0000000c0b117c10 */ /* 0x000fc8000ff5e0ff */
[----:B------:R-:W-:Y:S02]  /*06c0*/  IADD3.X R20, PT, PT, RZ, RZ, RZ, P2, !PT ;  /* 0x000000ffff147210 */ /* 0x000fe400017fe4ff */
[----:B--2---:R-:W-:-:S04]  /*06d0*/  LEA R14, P2, R17, R14, 0x2 ;  /* 0x0000000e110e7211 */ /* 0x004fc800078410ff */
[----:B------:R-:W-:Y:S01]  /*06e0*/  LEA.HI.X R15, R17, R15, R20, 0x2, P2 ;  /* 0x0000000f110f7211 */ /* 0x000fe200010f1414 */
[----:B---3--:R-:W-:-:S05]  /*06f0*/  FFMA R9, R18, R10, R9 ;  /* 0x0000000a12097223 */ /* 0x008fca0000000009 */
        /* <DEDUP_REMOVED lines=13> */
[----:B------:R2:W-:Y:S02]  /*07d0*/  STG.E desc[UR10][R2.64], R9 ;  /* 0x0000000902007986 */ /* 0x0005e4000c10190a */
.L_x_3:
[----:B------:R-:W-:Y:S05]  /*07e0*/  @!P1 BRA `(.L_x_2) ;  /* 0x0000000000889947 */ /* 0x000fea0003800000 */
[----:B------:R-:W-:Y:S01]  /*07f0*/  ISETP.NE.AND P1, PT, R6, 0x1, PT ;  /* 0x000000010600780c */ /* 0x000fe20003f25270 */
[----:B------:R-:W-:-:S12]  /*0800*/  ULOP3.LUT UP1, URZ, UR13, 0x1, URZ, 0xc0, !UPT ;  /* 0x000000010dff7892 */ /* 0x000fd8000f82c0ff */
[----:B------:R-:W-:Y:S05]  /*0810*/  @!P1 BRA `(.L_x_4) ;  /* 0x0000000000509947 */ /* 0x000fea0003800000 */
[----:B------:R-:W3:Y:S01]  /*0820*/  LDC.64 R14, c[0x0][0x380] ;  /* 0x0000e000ff0e7b82 */ /* 0x000ee20000000a00 */
[----:B--2---:R-:W-:Y:S01]  /*0830*/  VIADD R19, R11, UR12 ;  /* 0x0000000c0b137c36 */ /* 0x004fe20008000000 */
[----:B-1----:R-:W-:-:S06]  /*0840*/  IADD3 R17, PT, PT, R8, R11, RZ ;  /* 0x0000000b08117210 */ /* 0x002fcc0007ffe0ff */
[----:B------:R-:W1:Y:S01]  /*0850*/  LDC.64 R12, c[0x0][0x390] ;  /* 0x0000e400ff0c7b82 */ /* 0x000e620000000a00 */
[----:B---3--:R-:W-:-:S07]  /*0860*/  IMAD.WIDE.U32 R18, R19, 0x4, R14 ;  /* 0x0000000413127825 */ /* 0x008fce00078e000e */
        /* <DEDUP_REMOVED lines=11> */
[----:B------:R-:W2:Y:S01]  /*0920*/  LDG.E R9, desc[UR10][R12.64+0x4] ;  /* 0x0000040a0c097981 */ /* 0x000ea2000c1e1900 */
[----:B------:R-:W-:Y:S02]  /*0930*/  VIADD R11, R11, 0x2 ;  /* 0x000000020b0b7836 */ /* 0x000fe40000000000 */
[----:B--2---:R-:W-:-:S05]  /*0940*/  FFMA R9, R14, R9, R17 ;  /* 0x000000090e097223 */ /* 0x004fca0000000011 */
[----:B------:R3:W-:Y:S02]  /*0950*/  STG.E desc[UR10][R2.64], R9 ;  /* 0x0000000902007986 */ /* 0x0007e4000c10190a */
.L_x_4:
[----:B------:R-:W-:Y:S05]  /*0960*/  BRA.U !UP1, `(.L_x_2) ;  /* 0x0000000109287547 */ /* 0x000fea000b800000 */
[----:B------:R-:W4:Y:S01]  /*0970*/  LDC.64 R14, c[0x0][0x380] ;  /* 0x0000e000ff0e7b82 */ /* 0x000f220000000a00 */
[----:B-123--:R-:W-:Y:S02]  /*0980*/  IADD3 R17, PT, PT, R11, UR12, RZ ;  /* 0x0000000c0b117c10 */ /* 0x00efe4000fffe0ff */
[----:B------:R-:W-:-:S05]  /*0990*/  IADD3 R19, PT, PT, R8, R11, RZ ;  /* 0x0000000b08137210 */ /* 0x000fca0007ffe0ff */
[----:B------:R-:W1:Y:S01]  /*09a0*/  LDC.64 R12, c[0x0][0x390] ;  /* 0x0000e400ff0c7b82 */ /* 0x000e620000000a00 */
[----:B----4-:R-:W-:-:S06]  /*09b0*/  IMAD.WIDE.U32 R10, R17, 0x4, R14 ;  /* 0x00000004110a7825 */ /* 0x010fcc00078e000e */
[----:B------:R-:W2:Y:S01]  /*09c0*/  LDG.E R10, desc[UR10][R10.64] ;  /* 0x0000000a0a0a7981 */ /* 0x000ea2000c1e1900 */
[----:B-1----:R-:W-:-:S06]  /*09d0*/  IMAD.WIDE R12, R19, 0x4, R12 ;  /* 0x00000004130c7825 */ /* 0x002fcc00078e020c */
[----:B------:R-:W2:Y:S02]  /*09e0*/  LDG.E R12, desc[UR10][R12.64] ;  /* 0x0000000a0c0c7981 */ /* 0x000ea4000c1e1900 */
[----:B--2---:R-:W-:-:S05]  /*09f0*/  FFMA R9, R10, R12, R9 ;  /* 0x0000000c0a097223 */ /* 0x004fca0000000009 */
[----:B------:R4:W-:Y:S02]  /*0a00*/  STG.E desc[UR10][R2.64], R9 ;  /* 0x0000000902007986 */ /* 0x0009e4000c10190a */
.L_x_2:
[----:B------:R-:W-:Y:S05]  /*0a10*/  BRA.U UP0, `(.L_x_5) ;  /* 0xfffffff500f87547 */ /* 0x000fea000b83ffff */
[----:B------:R-:W-:Y:S05]  /*0a20*/  EXIT ;  /* 0x000000000000794d */ /* 0x000fea0003800000 */
.L_x_6:
[----:B------:R-:W-:-:S00]  /*0a30*/  BRA `(.L_x_6) ;  /* 0xfffffffc00fc7947 */ /* 0x000fc0000383ffff */
[----:B------:R-:W-:-:S00]  /*0a40*/  NOP ;  /* 0x0000000000007918 */ /* 0x000fc00000000000 */
        /* <DEDUP_REMOVED lines=11> */
.L_x_7:


//--------------------- .nv.shared.reserved.0     --------------------------
	.section	.nv.shared.reserved.0,"aw",@nobits
	.weak		__nv_reservedSMEM_offset_0_alias
	.size		__nv_reservedSMEM_offset_0_alias, 0, 64
	.other		__nv_reservedSMEM_offset_0_alias,@"STO_CUDA_RESERVED_SHARED STV_DEFAULT"
__nv_reservedSMEM_offset_0_alias:
	.zero		0
	.zero		64


//--------------------- .nv.constant0._Z17valid_convolutionPfiS_iiS_ii --------------------------
	.section	.nv.constant0._Z17valid_convolutionPfiS_iiS_ii,"a",@progbits
	.sectionflags	@""
	.align	4
.nv.constant0._Z17valid_convolutionPfiS_iiS_ii:
	.zero		944


//--------------------- SYMBOLS --------------------------

	.type		.nv.reservedSmem.offset0,@object
	.size		.nv.reservedSmem.offset0,0x4
